//
// Generated by NVIDIA NVVM Compiler
//
// Compiler Build ID: CL-36424714
// Cuda compilation tools, release 13.0, V13.0.88
// Based on NVVM 20.0.0
//

.version 9.0
.target sm_100
.address_size 64

	// .globl	_Z11mult_kernelPfS_S_

.visible .entry _Z11mult_kernelPfS_S_(
	.param .u64 .ptr .align 1 _Z11mult_kernelPfS_S__param_0,
	.param .u64 .ptr .align 1 _Z11mult_kernelPfS_S__param_1,
	.param .u64 .ptr .align 1 _Z11mult_kernelPfS_S__param_2
)
{
	.reg .pred 	%p<6>;
	.reg .b32 	%r<21>;
	.reg .b32 	%f<102>;
	.reg .b64 	%rd<13>;

	ld.param.u64 	%rd6, [_Z11mult_kernelPfS_S__param_0];
	ld.param.u64 	%rd7, [_Z11mult_kernelPfS_S__param_1];
	ld.param.u64 	%rd8, [_Z11mult_kernelPfS_S__param_2];
	mov.u32 	%r1, %tid.y;
	mov.u32 	%r9, %tid.x;
	mov.u32 	%r10, %ntid.x;
	mul.lo.s32 	%r3, %r1, %r10;
	mov.u32 	%r12, %ntid.y;
	setp.ge.u32 	%p1, %r1, %r12;
	setp.ge.u32 	%p2, %r9, %r10;
	or.pred  	%p3, %p1, %p2;
	@%p3 bra 	$L__BB0_5;
	cvta.to.global.u64 	%rd9, %rd8;
	shl.b32 	%r4, %r1, 7;
	add.s32 	%r14, %r3, %r9;
	mul.wide.u32 	%rd10, %r14, 4;
	add.s64 	%rd1, %rd9, %rd10;
	ld.global.f32 	%f101, [%rd1];
	cvta.to.global.u64 	%rd2, %rd6;
	cvta.to.global.u64 	%rd3, %rd7;
	mov.b32 	%r19, 0;
$L__BB0_2:
	add.s32 	%r16, %r4, %r19;
	mul.wide.u32 	%rd11, %r16, 4;
	add.s64 	%rd4, %rd2, %rd11;
	shl.b32 	%r17, %r19, 5;
	add.s32 	%r18, %r17, %r9;
	mul.wide.u32 	%rd12, %r18, 4;
	add.s64 	%rd5, %rd3, %rd12;
	mov.b32 	%r20, 0;
$L__BB0_3:
	ld.global.f32 	%f5, [%rd4];
	ld.global.f32 	%f6, [%rd5];
	fma.rn.f32 	%f7, %f5, %f6, %f101;
	st.global.f32 	[%rd1], %f7;
	ld.global.f32 	%f8, [%rd4];
	ld.global.f32 	%f9, [%rd5];
	fma.rn.f32 	%f10, %f8, %f9, %f7;
	st.global.f32 	[%rd1], %f10;
	ld.global.f32 	%f11, [%rd4];
	ld.global.f32 	%f12, [%rd5];
	fma.rn.f32 	%f13, %f11, %f12, %f10;
	st.global.f32 	[%rd1], %f13;
	ld.global.f32 	%f14, [%rd4];
	ld.global.f32 	%f15, [%rd5];
	fma.rn.f32 	%f16, %f14, %f15, %f13;
	st.global.f32 	[%rd1], %f16;
	ld.global.f32 	%f17, [%rd4];
	ld.global.f32 	%f18, [%rd5];
	fma.rn.f32 	%f19, %f17, %f18, %f16;
	st.global.f32 	[%rd1], %f19;
	ld.global.f32 	%f20, [%rd4];
	ld.global.f32 	%f21, [%rd5];
	fma.rn.f32 	%f22, %f20, %f21, %f19;
	st.global.f32 	[%rd1], %f22;
	ld.global.f32 	%f23, [%rd4];
	ld.global.f32 	%f24, [%rd5];
	fma.rn.f32 	%f25, %f23, %f24, %f22;
	st.global.f32 	[%rd1], %f25;
	ld.global.f32 	%f26, [%rd4];
	ld.global.f32 	%f27, [%rd5];
	fma.rn.f32 	%f28, %f26, %f27, %f25;
	st.global.f32 	[%rd1], %f28;
	ld.global.f32 	%f29, [%rd4];
	ld.global.f32 	%f30, [%rd5];
	fma.rn.f32 	%f31, %f29, %f30, %f28;
	st.global.f32 	[%rd1], %f31;
	ld.global.f32 	%f32, [%rd4];
	ld.global.f32 	%f33, [%rd5];
	fma.rn.f32 	%f34, %f32, %f33, %f31;
	st.global.f32 	[%rd1], %f34;
	ld.global.f32 	%f35, [%rd4];
	ld.global.f32 	%f36, [%rd5];
	fma.rn.f32 	%f37, %f35, %f36, %f34;
	st.global.f32 	[%rd1], %f37;
	ld.global.f32 	%f38, [%rd4];
	ld.global.f32 	%f39, [%rd5];
	fma.rn.f32 	%f40, %f38, %f39, %f37;
	st.global.f32 	[%rd1], %f40;
	ld.global.f32 	%f41, [%rd4];
	ld.global.f32 	%f42, [%rd5];
	fma.rn.f32 	%f43, %f41, %f42, %f40;
	st.global.f32 	[%rd1], %f43;
	ld.global.f32 	%f44, [%rd4];
	ld.global.f32 	%f45, [%rd5];
	fma.rn.f32 	%f46, %f44, %f45, %f43;
	st.global.f32 	[%rd1], %f46;
	ld.global.f32 	%f47, [%rd4];
	ld.global.f32 	%f48, [%rd5];
	fma.rn.f32 	%f49, %f47, %f48, %f46;
	st.global.f32 	[%rd1], %f49;
	ld.global.f32 	%f50, [%rd4];
	ld.global.f32 	%f51, [%rd5];
	fma.rn.f32 	%f52, %f50, %f51, %f49;
	st.global.f32 	[%rd1], %f52;
	ld.global.f32 	%f53, [%rd4];
	ld.global.f32 	%f54, [%rd5];
	fma.rn.f32 	%f55, %f53, %f54, %f52;
	st.global.f32 	[%rd1], %f55;
	ld.global.f32 	%f56, [%rd4];
	ld.global.f32 	%f57, [%rd5];
	fma.rn.f32 	%f58, %f56, %f57, %f55;
	st.global.f32 	[%rd1], %f58;
	ld.global.f32 	%f59, [%rd4];
	ld.global.f32 	%f60, [%rd5];
	fma.rn.f32 	%f61, %f59, %f60, %f58;
	st.global.f32 	[%rd1], %f61;
	ld.global.f32 	%f62, [%rd4];
	ld.global.f32 	%f63, [%rd5];
	fma.rn.f32 	%f64, %f62, %f63, %f61;
	st.global.f32 	[%rd1], %f64;
	ld.global.f32 	%f65, [%rd4];
	ld.global.f32 	%f66, [%rd5];
	fma.rn.f32 	%f67, %f65, %f66, %f64;
	st.global.f32 	[%rd1], %f67;
	ld.global.f32 	%f68, [%rd4];
	ld.global.f32 	%f69, [%rd5];
	fma.rn.f32 	%f70, %f68, %f69, %f67;
	st.global.f32 	[%rd1], %f70;
	ld.global.f32 	%f71, [%rd4];
	ld.global.f32 	%f72, [%rd5];
	fma.rn.f32 	%f73, %f71, %f72, %f70;
	st.global.f32 	[%rd1], %f73;
	ld.global.f32 	%f74, [%rd4];
	ld.global.f32 	%f75, [%rd5];
	fma.rn.f32 	%f76, %f74, %f75, %f73;
	st.global.f32 	[%rd1], %f76;
	ld.global.f32 	%f77, [%rd4];
	ld.global.f32 	%f78, [%rd5];
	fma.rn.f32 	%f79, %f77, %f78, %f76;
	st.global.f32 	[%rd1], %f79;
	ld.global.f32 	%f80, [%rd4];
	ld.global.f32 	%f81, [%rd5];
	fma.rn.f32 	%f82, %f80, %f81, %f79;
	st.global.f32 	[%rd1], %f82;
	ld.global.f32 	%f83, [%rd4];
	ld.global.f32 	%f84, [%rd5];
	fma.rn.f32 	%f85, %f83, %f84, %f82;
	st.global.f32 	[%rd1], %f85;
	ld.global.f32 	%f86, [%rd4];
	ld.global.f32 	%f87, [%rd5];
	fma.rn.f32 	%f88, %f86, %f87, %f85;
	st.global.f32 	[%rd1], %f88;
	ld.global.f32 	%f89, [%rd4];
	ld.global.f32 	%f90, [%rd5];
	fma.rn.f32 	%f91, %f89, %f90, %f88;
	st.global.f32 	[%rd1], %f91;
	ld.global.f32 	%f92, [%rd4];
	ld.global.f32 	%f93, [%rd5];
	fma.rn.f32 	%f94, %f92, %f93, %f91;
	st.global.f32 	[%rd1], %f94;
	ld.global.f32 	%f95, [%rd4];
	ld.global.f32 	%f96, [%rd5];
	fma.rn.f32 	%f97, %f95, %f96, %f94;
	st.global.f32 	[%rd1], %f97;
	ld.global.f32 	%f98, [%rd4];
	ld.global.f32 	%f99, [%rd5];
	fma.rn.f32 	%f101, %f98, %f99, %f97;
	st.global.f32 	[%rd1], %f101;
	add.s32 	%r20, %r20, 32;
	setp.ne.s32 	%p4, %r20, 1024;
	@%p4 bra 	$L__BB0_3;
	add.s32 	%r19, %r19, 1;
	setp.ne.s32 	%p5, %r19, 128;
	@%p5 bra 	$L__BB0_2;
$L__BB0_5:
	ret;

}


// ===== COMPILED SASS (sm_100) =====

	.target	sm_100

	.elftype	@"ET_EXEC"


//--------------------- .note.nv.tkinfo           --------------------------
	.section	.note.nv.tkinfo,"",@"SHT_NOTE"
	.sectionflags	@"SHF_NOTE_NV_TKINFO"
	.tkinfo
        /*0018*/ 	.word	0x00000002
        /*0030*/ 	.string	""
        /*0030*/ 	.string	"ptxas"
        /*0030*/ 	.string	"Cuda compilation tools, release 13.0, V13.0.88"
        /*0030*/ 	.string	"Build cuda_13.0.r13.0/compiler.36424714_0"
        /*0030*/ 	.string	"-arch sm_100 -m 64 "



//--------------------- .note.nv.cuinfo           --------------------------
	.section	.note.nv.cuinfo,"",@"SHT_NOTE"
	.sectionflags	@"SHF_NOTE_NV_CUINFO"
        /*0018*/ 	.short	0x0002
        /*001a*/ 	.short	0x0064
        /*001c*/ 	.short	0x0082
	.zero		2


//--------------------- .nv.info                  --------------------------
	.section	.nv.info,"",@"SHT_CUDA_INFO"
	.align	4


	//----- nvinfo : EIATTR_REGCOUNT
	.align		4
        /*0000*/ 	.byte	0x04, 0x2f
        /*0002*/ 	.short	(.L_1 - .L_0)
	.align		4
.L_0:
        /*0004*/ 	.word	index@(_Z11mult_kernelPfS_S_)
        /*0008*/ 	.word	0x00000014


	//----- nvinfo : EIATTR_FRAME_SIZE
	.align		4
.L_1:
        /*000c*/ 	.byte	0x04, 0x11
        /*000e*/ 	.short	(.L_3 - .L_2)
	.align		4
.L_2:
        /*0010*/ 	.word	index@(_Z11mult_kernelPfS_S_)
        /*0014*/ 	.word	0x00000000


	//----- nvinfo : EIATTR_MIN_STACK_SIZE
	.align		4
.L_3:
        /*0018*/ 	.byte	0x04, 0x12
        /*001a*/ 	.short	(.L_5 - .L_4)
	.align		4
.L_4:
        /*001c*/ 	.word	index@(_Z11mult_kernelPfS_S_)
        /*0020*/ 	.word	0x00000000
.L_5:


//--------------------- .nv.compat                --------------------------
	.section	.nv.compat,"",@"SHT_CUDA_COMPAT_INFO"
	.align	4
        /*0000*/ 	.byte	0x02, 0x09, 0x00, 0x00, 0x02, 0x02, 0x01, 0x00, 0x02, 0x05, 0x05, 0x00, 0x03, 0x07, 0x01, 0x01
        /*0010*/ 	.byte	0x02, 0x03, 0x00, 0x00, 0x02, 0x06, 0x01, 0x00, 0x04, 0x0b, 0x08, 0x00, 0x09, 0x00, 0x00, 0x00
        /*0020*/ 	.byte	0x00, 0x00, 0x00, 0x00


//--------------------- .nv.info._Z11mult_kernelPfS_S_ --------------------------
	.section	.nv.info._Z11mult_kernelPfS_S_,"",@"SHT_CUDA_INFO"
	.sectionflags	@""
	.align	4


	//----- nvinfo : EIATTR_CUDA_API_VERSION
	.align		4
        /*0000*/ 	.byte	0x04, 0x37
        /*0002*/ 	.short	(.L_7 - .L_6)
.L_6:
        /*0004*/ 	.word	0x00000082


	//----- nvinfo : EIATTR_KPARAM_INFO
	.align		4
.L_7:
        /*0008*/ 	.byte	0x04, 0x17
        /*000a*/ 	.short	(.L_9 - .L_8)
.L_8:
        /*000c*/ 	.word	0x00000000
        /*0010*/ 	.short	0x0002
        /*0012*/ 	.short	0x0010
        /*0014*/ 	.byte	0x00, 0xf5, 0x21, 0x00


	//----- nvinfo : EIATTR_KPARAM_INFO
	.align		4
.L_9:
        /*0018*/ 	.byte	0x04, 0x17
        /*001a*/ 	.short	(.L_11 - .L_10)
.L_10:
        /*001c*/ 	.word	0x00000000
        /*0020*/ 	.short	0x0001
        /*0022*/ 	.short	0x0008
        /*0024*/ 	.byte	0x00, 0xf5, 0x21, 0x00


	//----- nvinfo : EIATTR_KPARAM_INFO
	.align		4
.L_11:
        /*0028*/ 	.byte	0x04, 0x17
        /*002a*/ 	.short	(.L_13 - .L_12)
.L_12:
        /*002c*/ 	.word	0x00000000
        /*0030*/ 	.short	0x0000
        /*0032*/ 	.short	0x0000
        /*0034*/ 	.byte	0x00, 0xf5, 0x21, 0x00


	//----- nvinfo : EIATTR_SPARSE_MMA_MASK
	.align		4
.L_13:
        /*0038*/ 	.byte	0x03, 0x50
        /*003a*/ 	.short	0x0000


	//----- nvinfo : EIATTR_MAXREG_COUNT
	.align		4
        /*003c*/ 	.byte	0x03, 0x1b
        /*003e*/ 	.short	0x00ff


	//----- nvinfo : EIATTR_MERCURY_ISA_VERSION
	.align		4
        /*0040*/ 	.byte	0x03, 0x5f
        /*0042*/ 	.short	0x0101


	//----- nvinfo : EIATTR_VRC_CTA_INIT_COUNT
	.align		4
        /*0044*/ 	.byte	0x02, 0x4a
	.zero		1
	.zero		1


	//----- nvinfo : EIATTR_EXIT_INSTR_OFFSETS
	.align		4
        /*0048*/ 	.byte	0x04, 0x1c
        /*004a*/ 	.short	(.L_15 - .L_14)


	//   ....[0]....
.L_14:
        /*004c*/ 	.word	0x00000070


	//   ....[1]....
        /*0050*/ 	.word	0x000009c0


	//----- nvinfo : EIATTR_CBANK_PARAM_SIZE
	.align		4
.L_15:
        /*0054*/ 	.byte	0x03, 0x19
        /*0056*/ 	.short	0x0018


	//----- nvinfo : EIATTR_PARAM_CBANK
	.align		4
        /*0058*/ 	.byte	0x04, 0x0a
        /*005a*/ 	.short	(.L_17 - .L_16)
	.align		4
.L_16:
        /*005c*/ 	.word	index@(.nv.constant0._Z11mult_kernelPfS_S_)
        /*0060*/ 	.short	0x0380
        /*0062*/ 	.short	0x0018


	//----- nvinfo : EIATTR_SW_WAR
	.align		4
.L_17:
        /*0064*/ 	.byte	0x04, 0x36
        /*0066*/ 	.short	(.L_19 - .L_18)
.L_18:
        /*0068*/ 	.word	0x00000008
.L_19:


//--------------------- .nv.callgraph             --------------------------
	.section	.nv.callgraph,"",@"SHT_CUDA_CALLGRAPH"
	.align	4
	.sectionentsize	8
	.align		4
        /*0000*/ 	.word	0x00000000
	.align		4
        /*0004*/ 	.word	0xffffffff
	.align		4
        /*0008*/ 	.word	0x00000000
	.align		4
        /*000c*/ 	.word	0xfffffffe
	.align		4
        /*0010*/ 	.word	0x00000000
	.align		4
        /*0014*/ 	.word	0xfffffffd
	.align		4
        /*0018*/ 	.word	0x00000000
	.align		4
        /*001c*/ 	.word	0xfffffffc


//--------------------- .text._Z11mult_kernelPfS_S_ --------------------------
	.section	.text._Z11mult_kernelPfS_S_,"ax",@progbits
	.align	128
        .global         _Z11mult_kernelPfS_S_
        .type           _Z11mult_kernelPfS_S_,@function
        .size           _Z11mult_kernelPfS_S_,(.L_x_3 - _Z11mult_kernelPfS_S_)
        .other          _Z11mult_kernelPfS_S_,@"STO_CUDA_ENTRY STV_DEFAULT"
_Z11mult_kernelPfS_S_:
.text._Z11mult_kernelPfS_S_:
[----:B------:R-:W-:Y:S01]  /*0000*/  LDC R1, c[0x0][0x37c] ;  /* 0x0000df00ff017b82 */ /* 0x000fe20000000800 */
[----:B------:R-:W0:Y:S01]  /*0010*/  S2R R0, SR_TID.X ;  /* 0x0000000000007919 */ /* 0x000e220000002100 */
[----:B------:R-:W0:Y:S01]  /*0020*/  LDCU UR4, c[0x0][0x360] ;  /* 0x00006c00ff0477ac */ /* 0x000e220008000800 */
[----:B------:R-:W1:Y:S01]  /*0030*/  S2R R8, SR_TID.Y ;  /* 0x0000000000087919 */ /* 0x000e620000002200 */
[----:B------:R-:W1:Y:S01]  /*0040*/  LDCU UR5, c[0x0][0x364] ;  /* 0x00006c80ff0577ac */ /* 0x000e620008000800 */
[----:B0-----:R-:W-:-:S04]  /*0050*/  ISETP.GE.U32.AND P0, PT, R0, UR4, PT ;  /* 0x0000000400007c0c */ /* 0x001fc8000bf06070 */
[----:B-1----:R-:W-:-:S13]  /*0060*/  ISETP.GE.U32.OR P0, PT, R8, UR5, P0 ;  /* 0x0000000508007c0c */ /* 0x002fda0008706470 */
[----:B------:R-:W-:Y:S05]  /*0070*/  @P0 EXIT ;  /* 0x000000000000094d */ /* 0x000fea0003800000 */
[----:B------:R-:W0:Y:S01]  /*0080*/  LDC.64 R2, c[0x0][0x390] ;  /* 0x0000e400ff027b82 */ /* 0x000e220000000a00 */
[----:B------:R-:W1:Y:S01]  /*0090*/  LDCU.64 UR6, c[0x0][0x358] ;  /* 0x00006b00ff0677ac */ /* 0x000e620008000a00 */
[----:B------:R-:W-:-:S05]  /*00a0*/  IMAD R5, R8, UR4, RZ ;  /* 0x0000000408057c24 */ /* 0x000fca000f8e02ff */
[----:B------:R-:W-:-:S05]  /*00b0*/  IADD3 R5, PT, PT, R5, R0, RZ ;  /* 0x0000000005057210 */ /* 0x000fca0007ffe0ff */
[----:B0-----:R-:W-:-:S05]  /*00c0*/  IMAD.WIDE.U32 R2, R5, 0x4, R2 ;  /* 0x0000000405027825 */ /* 0x001fca00078e0002 */
[----:B-1----:R0:W5:Y:S01]  /*00d0*/  LDG.E R11, desc[UR6][R2.64] ;  /* 0x00000006020b7981 */ /* 0x002162000c1e1900 */
[----:B------:R-:W-:-:S07]  /*00e0*/  HFMA2 R9, -RZ, RZ, 0, 0 ;  /* 0x00000000ff097431 */ /* 0x000fce00000001ff */
.L_x_1:
[----:B------:R-:W1:Y:S01]  /*00f0*/  LDC.64 R4, c[0x0][0x380] ;  /* 0x0000e000ff047b82 */ /* 0x000e620000000a00 */
[----:B--2---:R-:W-:Y:S01]  /*0100*/  LEA R13, R8, R9, 0x7 ;  /* 0x00000009080d7211 */ /* 0x004fe200078e38ff */
[----:B------:R-:W-:Y:S01]  /*0110*/  UMOV UR4, URZ ;  /* 0x000000ff00047c82 */ /* 0x000fe20008000000 */
[C---:B------:R-:W-:Y:S02]  /*0120*/  LEA R15, R9.reuse, R0, 0x5 ;  /* 0x00000000090f7211 */ /* 0x040fe400078e28ff */
[----:B------:R-:W-:-:S03]  /*0130*/  IADD3 R9, PT, PT, R9, 0x1, RZ ;  /* 0x0000000109097810 */ /* 0x000fc60007ffe0ff */
[----:B------:R-:W2:Y:S01]  /*0140*/  LDC.64 R6, c[0x0][0x388] ;  /* 0x0000e200ff067b82 */ /* 0x000ea20000000a00 */
[----:B------:R-:W-:Y:S01]  /*0150*/  ISETP.NE.AND P0, PT, R9, 0x80, PT ;  /* 0x000000800900780c */ /* 0x000fe20003f05270 */
[----:B-1----:R-:W-:-:S04]  /*0160*/  IMAD.WIDE.U32 R4, R13, 0x4, R4 ;  /* 0x000000040d047825 */ /* 0x002fc800078e0004 */
[----:B--2---:R-:W-:-:S08]  /*0170*/  IMAD.WIDE.U32 R6, R15, 0x4, R6 ;  /* 0x000000040f067825 */ /* 0x004fd000078e0006 */
.L_x_0:
[----:B--2---:R-:W2:Y:S04]  /*0180*/  LDG.E R10, desc[UR6][R4.64] ;  /* 0x00000006040a7981 */ /* 0x004ea8000c1e1900 */
[----:B------:R-:W2:Y:S02]  /*0190*/  LDG.E R12, desc[UR6][R6.64] ;  /* 0x00000006060c7981 */ /* 0x000ea4000c1e1900 */
[----:B--2--5:R-:W-:-:S05]  /*01a0*/  FFMA R11, R10, R12, R11 ;  /* 0x0000000c0a0b7223 */ /* 0x024fca000000000b */
[----:B------:R1:W-:Y:S04]  /*01b0*/  STG.E desc[UR6][R2.64], R11 ;  /* 0x0000000b02007986 */ /* 0x0003e8000c101906 */
[----:B------:R-:W2:Y:S04]  /*01c0*/  LDG.E R10, desc[UR6][R4.64] ;  /* 0x00000006040a7981 */ /* 0x000ea8000c1e1900 */
[----:B------:R-:W2:Y:S02]  /*01d0*/  LDG.E R12, desc[UR6][R6.64] ;  /* 0x00000006060c7981 */ /* 0x000ea4000c1e1900 */
[----:B--2---:R-:W-:-:S05]  /*01e0*/  FFMA R13, R10, R12, R11 ;  /* 0x0000000c0a0d7223 */ /* 0x004fca000000000b */
[----:B------:R2:W-:Y:S04]  /*01f0*/  STG.E desc[UR6][R2.64], R13 ;  /* 0x0000000d02007986 */ /* 0x0005e8000c101906 */
[----:B------:R-:W3:Y:S04]  /*0200*/  LDG.E R10, desc[UR6][R4.64] ;  /* 0x00000006040a7981 */ /* 0x000ee8000c1e1900 */
[----:B------:R-:W3:Y:S02]  /*0210*/  LDG.E R12, desc[UR6][R6.64] ;  /* 0x00000006060c7981 */ /* 0x000ee4000c1e1900 */
[----:B---3--:R-:W-:-:S05]  /*0220*/  FFMA R15, R10, R12, R13 ;  /* 0x0000000c0a0f7223 */ /* 0x008fca000000000d */
[----:B------:R3:W-:Y:S04]  /*0230*/  STG.E desc[UR6][R2.64], R15 ;  /* 0x0000000f02007986 */ /* 0x0007e8000c101906 */
[----:B------:R-:W1:Y:S04]  /*0240*/  LDG.E R10, desc[UR6][R4.64] ;  /* 0x00000006040a7981 */ /* 0x000e68000c1e1900 */
[----:B------:R-:W1:Y:S02]  /*0250*/  LDG.E R12, desc[UR6][R6.64] ;  /* 0x00000006060c7981 */ /* 0x000e64000c1e1900 */
[----:B-1----:R-:W-:-:S05]  /*0260*/  FFMA R11, R10, R12, R15 ;  /* 0x0000000c0a0b7223 */ /* 0x002fca000000000f */
        /* <DEDUP_REMOVED lines=105> */
[----:B------:R-:W3:Y:S04]  /*0900*/  LDG.E R10, desc[UR6][R4.64] ;  /* 0x00000006040a7981 */ /* 0x000ee8000c1e1900 */
[----:B------:R-:W3:Y:S02]  /*0910*/  LDG.E R12, desc[UR6][R6.64] ;  /* 0x00000006060c7981 */ /* 0x000ee4000c1e1900 */
[----:B---3--:R-:W-:-:S05]  /*0920*/  FFMA R17, R10, R12, R15 ;  /* 0x0000000c0a117223 */ /* 0x008fca000000000f */
[----:B------:R2:W-:Y:S04]  /*0930*/  STG.E desc[UR6][R2.64], R17 ;  /* 0x0000001102007986 */ /* 0x0005e8000c101906 */
[----:B------:R-:W3:Y:S04]  /*0940*/  LDG.E R10, desc[UR6][R4.64] ;  /* 0x00000006040a7981 */ /* 0x000ee8000c1e1900 */
[----:B-1----:R-:W3:Y:S01]  /*0950*/  LDG.E R11, desc[UR6][R6.64] ;  /* 0x00000006060b7981 */ /* 0x002ee2000c1e1900 */
[----:B------:R-:W-:-:S04]  /*0960*/  UIADD3 UR4, UPT, UPT, UR4, 0x20, URZ ;  /* 0x0000002004047890 */ /* 0x000fc8000fffe0ff */
[----:B------:R-:W-:Y:S01]  /*0970*/  UISETP.NE.AND UP0, UPT, UR4, 0x400, UPT ;  /* 0x000004000400788c */ /* 0x000fe2000bf05270 */
[----:B---3--:R-:W-:-:S05]  /*0980*/  FFMA R11, R10, R11, R17 ;  /* 0x0000000b0a0b7223 */ /* 0x008fca0000000011 */
[----:B------:R2:W-:Y:S03]  /*0990*/  STG.E desc[UR6][R2.64], R11 ;  /* 0x0000000b02007986 */ /* 0x0005e6000c101906 */
[----:B------:R-:W-:Y:S05]  /*09a0*/  BRA.U UP0, `(.L_x_0) ;  /* 0xfffffff500f47547 */ /* 0x000fea000b83ffff */
[----:B------:R-:W-:Y:S05]  /*09b0*/  @P0 BRA `(.L_x_1) ;  /* 0xfffffff400cc0947 */ /* 0x000fea000383ffff */
[----:B------:R-:W-:Y:S05]  /*09c0*/  EXIT ;  /* 0x000000000000794d */ /* 0x000fea0003800000 */
.L_x_2:
[----:B------:R-:W-:-:S00]  /*09d0*/  BRA `(.L_x_2) ;  /* 0xfffffffc00fc7947 */ /* 0x000fc0000383ffff */
[----:B------:R-:W-:-:S00]  /*09e0*/  NOP ;  /* 0x0000000000007918 */ /* 0x000fc00000000000 */
        /* <DEDUP_REMOVED lines=9> */
.L_x_3:


//--------------------- .nv.shared.reserved.0     --------------------------
	.section	.nv.shared.reserved.0,"aw",@nobits
	.weak		__nv_reservedSMEM_offset_0_alias
	.size		__nv_reservedSMEM_offset_0_alias, 0, 64
	.other		__nv_reservedSMEM_offset_0_alias,@"STO_CUDA_RESERVED_SHARED STV_DEFAULT"
__nv_reservedSMEM_offset_0_alias:
	.zero		0
	.zero		64


//--------------------- .nv.constant0._Z11mult_kernelPfS_S_ --------------------------
	.section	.nv.constant0._Z11mult_kernelPfS_S_,"a",@progbits
	.sectionflags	@""
	.align	4
.nv.constant0._Z11mult_kernelPfS_S_:
	.zero		920


//--------------------- SYMBOLS --------------------------

	.type		.nv.reservedSmem.offset0,@object
	.size		.nv.reservedSmem.offset0,0x4
